//
// Generated by NVIDIA NVVM Compiler
//
// Compiler Build ID: CL-36424714
// Cuda compilation tools, release 13.0, V13.0.88
// Based on NVVM 20.0.0
//

.version 9.0
.target sm_100
.address_size 64

	// .globl	_Z3addiPfS_

.visible .entry _Z3addiPfS_(
	.param .u32 _Z3addiPfS__param_0,
	.param .u64 .ptr .align 1 _Z3addiPfS__param_1,
	.param .u64 .ptr .align 1 _Z3addiPfS__param_2
)
{
	.reg .pred 	%p<7>;
	.reg .b32 	%r<31>;
	.reg .b32 	%f<16>;
	.reg .b64 	%rd<18>;

	ld.param.u32 	%r12, [_Z3addiPfS__param_0];
	ld.param.u64 	%rd3, [_Z3addiPfS__param_1];
	ld.param.u64 	%rd4, [_Z3addiPfS__param_2];
	cvta.to.global.u64 	%rd1, %rd4;
	cvta.to.global.u64 	%rd2, %rd3;
	mov.u32 	%r13, %ctaid.x;
	mov.u32 	%r14, %ntid.x;
	mov.u32 	%r15, %tid.x;
	mad.lo.s32 	%r29, %r13, %r14, %r15;
	mov.u32 	%r16, %nctaid.x;
	mul.lo.s32 	%r2, %r14, %r16;
	setp.ge.s32 	%p1, %r29, %r12;
	@%p1 bra 	$L__BB0_7;
	add.s32 	%r17, %r29, %r2;
	max.s32 	%r18, %r12, %r17;
	setp.lt.s32 	%p2, %r17, %r12;
	selp.u32 	%r19, 1, 0, %p2;
	add.s32 	%r20, %r17, %r19;
	sub.s32 	%r21, %r18, %r20;
	div.u32 	%r22, %r21, %r2;
	add.s32 	%r3, %r22, %r19;
	and.b32  	%r23, %r3, 3;
	setp.eq.s32 	%p3, %r23, 3;
	@%p3 bra 	$L__BB0_4;
	add.s32 	%r24, %r3, 1;
	and.b32  	%r25, %r24, 3;
	neg.s32 	%r27, %r25;
$L__BB0_3:
	.pragma "nounroll";
	mul.wide.s32 	%rd5, %r29, 4;
	add.s64 	%rd6, %rd1, %rd5;
	add.s64 	%rd7, %rd2, %rd5;
	ld.global.f32 	%f1, [%rd7];
	ld.global.f32 	%f2, [%rd6];
	add.f32 	%f3, %f1, %f2;
	st.global.f32 	[%rd6], %f3;
	add.s32 	%r29, %r29, %r2;
	add.s32 	%r27, %r27, 1;
	setp.ne.s32 	%p4, %r27, 0;
	@%p4 bra 	$L__BB0_3;
$L__BB0_4:
	setp.lt.u32 	%p5, %r3, 3;
	@%p5 bra 	$L__BB0_7;
	mul.wide.s32 	%rd11, %r2, 4;
	shl.b32 	%r26, %r2, 2;
$L__BB0_6:
	mul.wide.s32 	%rd8, %r29, 4;
	add.s64 	%rd9, %rd2, %rd8;
	ld.global.f32 	%f4, [%rd9];
	add.s64 	%rd10, %rd1, %rd8;
	ld.global.f32 	%f5, [%rd10];
	add.f32 	%f6, %f4, %f5;
	st.global.f32 	[%rd10], %f6;
	add.s64 	%rd12, %rd9, %rd11;
	ld.global.f32 	%f7, [%rd12];
	add.s64 	%rd13, %rd10, %rd11;
	ld.global.f32 	%f8, [%rd13];
	add.f32 	%f9, %f7, %f8;
	st.global.f32 	[%rd13], %f9;
	add.s64 	%rd14, %rd12, %rd11;
	ld.global.f32 	%f10, [%rd14];
	add.s64 	%rd15, %rd13, %rd11;
	ld.global.f32 	%f11, [%rd15];
	add.f32 	%f12, %f10, %f11;
	st.global.f32 	[%rd15], %f12;
	add.s64 	%rd16, %rd14, %rd11;
	ld.global.f32 	%f13, [%rd16];
	add.s64 	%rd17, %rd15, %rd11;
	ld.global.f32 	%f14, [%rd17];
	add.f32 	%f15, %f13, %f14;
	st.global.f32 	[%rd17], %f15;
	add.s32 	%r29, %r26, %r29;
	setp.lt.s32 	%p6, %r29, %r12;
	@%p6 bra 	$L__BB0_6;
$L__BB0_7:
	ret;

}
	// .globl	_Z4initiPfS_
.visible .entry _Z4initiPfS_(
	.param .u32 _Z4initiPfS__param_0,
	.param .u64 .ptr .align 1 _Z4initiPfS__param_1,
	.param .u64 .ptr .align 1 _Z4initiPfS__param_2
)
{
	.reg .pred 	%p<7>;
	.reg .b32 	%r<35>;
	.reg .b64 	%rd<18>;

	ld.param.u32 	%r12, [_Z4initiPfS__param_0];
	ld.param.u64 	%rd3, [_Z4initiPfS__param_1];
	ld.param.u64 	%rd4, [_Z4initiPfS__param_2];
	cvta.to.global.u64 	%rd1, %rd4;
	cvta.to.global.u64 	%rd2, %rd3;
	mov.u32 	%r13, %tid.x;
	mov.u32 	%r14, %ctaid.x;
	mov.u32 	%r15, %ntid.x;
	mad.lo.s32 	%r33, %r14, %r15, %r13;
	mov.u32 	%r16, %nctaid.x;
	mul.lo.s32 	%r2, %r15, %r16;
	setp.ge.s32 	%p1, %r33, %r12;
	@%p1 bra 	$L__BB1_7;
	add.s32 	%r17, %r33, %r2;
	max.s32 	%r18, %r12, %r17;
	setp.lt.s32 	%p2, %r17, %r12;
	selp.u32 	%r19, 1, 0, %p2;
	add.s32 	%r20, %r17, %r19;
	sub.s32 	%r21, %r18, %r20;
	div.u32 	%r22, %r21, %r2;
	add.s32 	%r3, %r22, %r19;
	and.b32  	%r23, %r3, 3;
	setp.eq.s32 	%p3, %r23, 3;
	@%p3 bra 	$L__BB1_4;
	add.s32 	%r24, %r3, 1;
	and.b32  	%r25, %r24, 3;
	neg.s32 	%r31, %r25;
$L__BB1_3:
	.pragma "nounroll";
	mul.wide.s32 	%rd5, %r33, 4;
	add.s64 	%rd6, %rd1, %rd5;
	add.s64 	%rd7, %rd2, %rd5;
	mov.b32 	%r26, 1065353216;
	st.global.u32 	[%rd7], %r26;
	mov.b32 	%r27, 1073741824;
	st.global.u32 	[%rd6], %r27;
	add.s32 	%r33, %r33, %r2;
	add.s32 	%r31, %r31, 1;
	setp.ne.s32 	%p4, %r31, 0;
	@%p4 bra 	$L__BB1_3;
$L__BB1_4:
	setp.lt.u32 	%p5, %r3, 3;
	@%p5 bra 	$L__BB1_7;
	mul.wide.s32 	%rd11, %r2, 4;
	shl.b32 	%r30, %r2, 2;
$L__BB1_6:
	mul.wide.s32 	%rd8, %r33, 4;
	add.s64 	%rd9, %rd2, %rd8;
	mov.b32 	%r28, 1065353216;
	st.global.u32 	[%rd9], %r28;
	add.s64 	%rd10, %rd1, %rd8;
	mov.b32 	%r29, 1073741824;
	st.global.u32 	[%rd10], %r29;
	add.s64 	%rd12, %rd9, %rd11;
	st.global.u32 	[%rd12], %r28;
	add.s64 	%rd13, %rd10, %rd11;
	st.global.u32 	[%rd13], %r29;
	add.s64 	%rd14, %rd12, %rd11;
	st.global.u32 	[%rd14], %r28;
	add.s64 	%rd15, %rd13, %rd11;
	st.global.u32 	[%rd15], %r29;
	add.s64 	%rd16, %rd14, %rd11;
	st.global.u32 	[%rd16], %r28;
	add.s64 	%rd17, %rd15, %rd11;
	st.global.u32 	[%rd17], %r29;
	add.s32 	%r33, %r30, %r33;
	setp.lt.s32 	%p6, %r33, %r12;
	@%p6 bra 	$L__BB1_6;
$L__BB1_7:
	ret;

}


// ===== COMPILED SASS (sm_100) =====

	.target	sm_100

	.elftype	@"ET_EXEC"


//--------------------- .note.nv.tkinfo           --------------------------
	.section	.note.nv.tkinfo,"",@"SHT_NOTE"
	.sectionflags	@"SHF_NOTE_NV_TKINFO"
	.tkinfo
        /*0018*/ 	.word	0x00000002
        /*0030*/ 	.string	""
        /*0030*/ 	.string	"ptxas"
        /*0030*/ 	.string	"Cuda compilation tools, release 13.0, V13.0.88"
        /*0030*/ 	.string	"Build cuda_13.0.r13.0/compiler.36424714_0"
        /*0030*/ 	.string	"-arch sm_100 -m 64 "



//--------------------- .note.nv.cuinfo           --------------------------
	.section	.note.nv.cuinfo,"",@"SHT_NOTE"
	.sectionflags	@"SHF_NOTE_NV_CUINFO"
        /*0018*/ 	.short	0x0002
        /*001a*/ 	.short	0x0064
        /*001c*/ 	.short	0x0082
	.zero		2


//--------------------- .nv.info                  --------------------------
	.section	.nv.info,"",@"SHT_CUDA_INFO"
	.align	4


	//----- nvinfo : EIATTR_REGCOUNT
	.align		4
        /*0000*/ 	.byte	0x04, 0x2f
        /*0002*/ 	.short	(.L_1 - .L_0)
	.align		4
.L_0:
        /*0004*/ 	.word	index@(_Z3addiPfS_)
        /*0008*/ 	.word	0x00000018


	//----- nvinfo : EIATTR_FRAME_SIZE
	.align		4
.L_1:
        /*000c*/ 	.byte	0x04, 0x11
        /*000e*/ 	.short	(.L_3 - .L_2)
	.align		4
.L_2:
        /*0010*/ 	.word	index@(_Z3addiPfS_)
        /*0014*/ 	.word	0x00000000


	//----- nvinfo : EIATTR_REGCOUNT
	.align		4
.L_3:
        /*0018*/ 	.byte	0x04, 0x2f
        /*001a*/ 	.short	(.L_5 - .L_4)
	.align		4
.L_4:
        /*001c*/ 	.word	index@(_Z4initiPfS_)
        /*0020*/ 	.word	0x0000001e


	//----- nvinfo : EIATTR_FRAME_SIZE
	.align		4
.L_5:
        /*0024*/ 	.byte	0x04, 0x11
        /*0026*/ 	.short	(.L_7 - .L_6)
	.align		4
.L_6:
        /*0028*/ 	.word	index@(_Z4initiPfS_)
        /*002c*/ 	.word	0x00000000


	//----- nvinfo : EIATTR_MIN_STACK_SIZE
	.align		4
.L_7:
        /*0030*/ 	.byte	0x04, 0x12
        /*0032*/ 	.short	(.L_9 - .L_8)
	.align		4
.L_8:
        /*0034*/ 	.word	index@(_Z4initiPfS_)
        /*0038*/ 	.word	0x00000000


	//----- nvinfo : EIATTR_MIN_STACK_SIZE
	.align		4
.L_9:
        /*003c*/ 	.byte	0x04, 0x12
        /*003e*/ 	.short	(.L_11 - .L_10)
	.align		4
.L_10:
        /*0040*/ 	.word	index@(_Z3addiPfS_)
        /*0044*/ 	.word	0x00000000
.L_11:


//--------------------- .nv.compat                --------------------------
	.section	.nv.compat,"",@"SHT_CUDA_COMPAT_INFO"
	.align	4
        /*0000*/ 	.byte	0x02, 0x09, 0x00, 0x00, 0x02, 0x02, 0x01, 0x00, 0x02, 0x05, 0x05, 0x00, 0x03, 0x07, 0x01, 0x01
        /*0010*/ 	.byte	0x02, 0x03, 0x00, 0x00, 0x02, 0x06, 0x01, 0x00, 0x04, 0x0b, 0x08, 0x00, 0x09, 0x00, 0x00, 0x00
        /*0020*/ 	.byte	0x00, 0x00, 0x00, 0x00


//--------------------- .nv.info._Z4initiPfS_     --------------------------
	.section	.nv.info._Z4initiPfS_,"",@"SHT_CUDA_INFO"
	.sectionflags	@""
	.align	4


	//----- nvinfo : EIATTR_CUDA_API_VERSION
	.align		4
        /*0000*/ 	.byte	0x04, 0x37
        /*0002*/ 	.short	(.L_13 - .L_12)
.L_12:
        /*0004*/ 	.word	0x00000082


	//----- nvinfo : EIATTR_KPARAM_INFO
	.align		4
.L_13:
        /*0008*/ 	.byte	0x04, 0x17
        /*000a*/ 	.short	(.L_15 - .L_14)
.L_14:
        /*000c*/ 	.word	0x00000000
        /*0010*/ 	.short	0x0002
        /*0012*/ 	.short	0x0010
        /*0014*/ 	.byte	0x00, 0xf5, 0x21, 0x00


	//----- nvinfo : EIATTR_KPARAM_INFO
	.align		4
.L_15:
        /*0018*/ 	.byte	0x04, 0x17
        /*001a*/ 	.short	(.L_17 - .L_16)
.L_16:
        /*001c*/ 	.word	0x00000000
        /*0020*/ 	.short	0x0001
        /*0022*/ 	.short	0x0008
        /*0024*/ 	.byte	0x00, 0xf5, 0x21, 0x00


	//----- nvinfo : EIATTR_KPARAM_INFO
	.align		4
.L_17:
        /*0028*/ 	.byte	0x04, 0x17
        /*002a*/ 	.short	(.L_19 - .L_18)
.L_18:
        /*002c*/ 	.word	0x00000000
        /*0030*/ 	.short	0x0000
        /*0032*/ 	.short	0x0000
        /*0034*/ 	.byte	0x00, 0xf0, 0x11, 0x00


	//----- nvinfo : EIATTR_SPARSE_MMA_MASK
	.align		4
.L_19:
        /*0038*/ 	.byte	0x03, 0x50
        /*003a*/ 	.short	0x0000


	//----- nvinfo : EIATTR_MAXREG_COUNT
	.align		4
        /*003c*/ 	.byte	0x03, 0x1b
        /*003e*/ 	.short	0x00ff


	//----- nvinfo : EIATTR_MERCURY_ISA_VERSION
	.align		4
        /*0040*/ 	.byte	0x03, 0x5f
        /*0042*/ 	.short	0x0101


	//----- nvinfo : EIATTR_VRC_CTA_INIT_COUNT
	.align		4
        /*0044*/ 	.byte	0x02, 0x4a
	.zero		1
	.zero		1


	//----- nvinfo : EIATTR_EXIT_INSTR_OFFSETS
	.align		4
        /*0048*/ 	.byte	0x04, 0x1c
        /*004a*/ 	.short	(.L_21 - .L_20)


	//   ....[0]....
.L_20:
        /*004c*/ 	.word	0x00000090


	//   ....[1]....
        /*0050*/ 	.word	0x000003a0


	//   ....[2]....
        /*0054*/ 	.word	0x00000500


	//----- nvinfo : EIATTR_CRS_STACK_SIZE
	.align		4
.L_21:
        /*0058*/ 	.byte	0x04, 0x1e
        /*005a*/ 	.short	(.L_23 - .L_22)
.L_22:
        /*005c*/ 	.word	0x00000000


	//----- nvinfo : EIATTR_CBANK_PARAM_SIZE
	.align		4
.L_23:
        /*0060*/ 	.byte	0x03, 0x19
        /*0062*/ 	.short	0x0018


	//----- nvinfo : EIATTR_PARAM_CBANK
	.align		4
        /*0064*/ 	.byte	0x04, 0x0a
        /*0066*/ 	.short	(.L_25 - .L_24)
	.align		4
.L_24:
        /*0068*/ 	.word	index@(.nv.constant0._Z4initiPfS_)
        /*006c*/ 	.short	0x0380
        /*006e*/ 	.short	0x0018


	//----- nvinfo : EIATTR_SW_WAR
	.align		4
.L_25:
        /*0070*/ 	.byte	0x04, 0x36
        /*0072*/ 	.short	(.L_27 - .L_26)
.L_26:
        /*0074*/ 	.word	0x00000008
.L_27:


//--------------------- .nv.info._Z3addiPfS_      --------------------------
	.section	.nv.info._Z3addiPfS_,"",@"SHT_CUDA_INFO"
	.sectionflags	@""
	.align	4


	//----- nvinfo : EIATTR_CUDA_API_VERSION
	.align		4
        /*0000*/ 	.byte	0x04, 0x37
        /*0002*/ 	.short	(.L_29 - .L_28)
.L_28:
        /*0004*/ 	.word	0x00000082


	//----- nvinfo : EIATTR_KPARAM_INFO
	.align		4
.L_29:
        /*0008*/ 	.byte	0x04, 0x17
        /*000a*/ 	.short	(.L_31 - .L_30)
.L_30:
        /*000c*/ 	.word	0x00000000
        /*0010*/ 	.short	0x0002
        /*0012*/ 	.short	0x0010
        /*0014*/ 	.byte	0x00, 0xf5, 0x21, 0x00


	//----- nvinfo : EIATTR_KPARAM_INFO
	.align		4
.L_31:
        /*0018*/ 	.byte	0x04, 0x17
        /*001a*/ 	.short	(.L_33 - .L_32)
.L_32:
        /*001c*/ 	.word	0x00000000
        /*0020*/ 	.short	0x0001
        /*0022*/ 	.short	0x0008
        /*0024*/ 	.byte	0x00, 0xf5, 0x21, 0x00


	//----- nvinfo : EIATTR_KPARAM_INFO
	.align		4
.L_33:
        /*0028*/ 	.byte	0x04, 0x17
        /*002a*/ 	.short	(.L_35 - .L_34)
.L_34:
        /*002c*/ 	.word	0x00000000
        /*0030*/ 	.short	0x0000
        /*0032*/ 	.short	0x0000
        /*0034*/ 	.byte	0x00, 0xf0, 0x11, 0x00


	//----- nvinfo : EIATTR_SPARSE_MMA_MASK
	.align		4
.L_35:
        /*0038*/ 	.byte	0x03, 0x50
        /*003a*/ 	.short	0x0000


	//----- nvinfo : EIATTR_MAXREG_COUNT
	.align		4
        /*003c*/ 	.byte	0x03, 0x1b
        /*003e*/ 	.short	0x00ff


	//----- nvinfo : EIATTR_MERCURY_ISA_VERSION
	.align		4
        /*0040*/ 	.byte	0x03, 0x5f
        /*0042*/ 	.short	0x0101


	//----- nvinfo : EIATTR_VRC_CTA_INIT_COUNT
	.align		4
        /*0044*/ 	.byte	0x02, 0x4a
	.zero		1
	.zero		1


	//----- nvinfo : EIATTR_EXIT_INSTR_OFFSETS
	.align		4
        /*0048*/ 	.byte	0x04, 0x1c
        /*004a*/ 	.short	(.L_37 - .L_36)


	//   ....[0]....
.L_36:
        /*004c*/ 	.word	0x00000090


	//   ....[1]....
        /*0050*/ 	.word	0x00000380


	//   ....[2]....
        /*0054*/ 	.word	0x00000560


	//----- nvinfo : EIATTR_CRS_STACK_SIZE
	.align		4
.L_37:
        /*0058*/ 	.byte	0x04, 0x1e
        /*005a*/ 	.short	(.L_39 - .L_38)
.L_38:
        /*005c*/ 	.word	0x00000000


	//----- nvinfo : EIATTR_CBANK_PARAM_SIZE
	.align		4
.L_39:
        /*0060*/ 	.byte	0x03, 0x19
        /*0062*/ 	.short	0x0018


	//----- nvinfo : EIATTR_PARAM_CBANK
	.align		4
        /*0064*/ 	.byte	0x04, 0x0a
        /*0066*/ 	.short	(.L_41 - .L_40)
	.align		4
.L_40:
        /*0068*/ 	.word	index@(.nv.constant0._Z3addiPfS_)
        /*006c*/ 	.short	0x0380
        /*006e*/ 	.short	0x0018


	//----- nvinfo : EIATTR_SW_WAR
	.align		4
.L_41:
        /*0070*/ 	.byte	0x04, 0x36
        /*0072*/ 	.short	(.L_43 - .L_42)
.L_42:
        /*0074*/ 	.word	0x00000008
.L_43:


//--------------------- .nv.callgraph             --------------------------
	.section	.nv.callgraph,"",@"SHT_CUDA_CALLGRAPH"
	.align	4
	.sectionentsize	8
	.align		4
        /*0000*/ 	.word	0x00000000
	.align		4
        /*0004*/ 	.word	0xffffffff
	.align		4
        /*0008*/ 	.word	0x00000000
	.align		4
        /*000c*/ 	.word	0xfffffffe
	.align		4
        /*0010*/ 	.word	0x00000000
	.align		4
        /*0014*/ 	.word	0xfffffffd
	.align		4
        /*0018*/ 	.word	0x00000000
	.align		4
        /*001c*/ 	.word	0xfffffffc


//--------------------- .text._Z4initiPfS_        --------------------------
	.section	.text._Z4initiPfS_,"ax",@progbits
	.align	128
        .global         _Z4initiPfS_
        .type           _Z4initiPfS_,@function
        .size           _Z4initiPfS_,(.L_x_10 - _Z4initiPfS_)
        .other          _Z4initiPfS_,@"STO_CUDA_ENTRY STV_DEFAULT"
_Z4initiPfS_:
.text._Z4initiPfS_:
[----:B------:R-:W-:Y:S01]  /*0000*/  LDC R1, c[0x0][0x37c] ;  /* 0x0000df00ff017b82 */ /* 0x000fe20000000800 */
[----:B------:R-:W0:Y:S07]  /*0010*/  S2R R7, SR_TID.X ;  /* 0x0000000000077919 */ /* 0x000e2e0000002100 */
[----:B------:R-:W0:Y:S01]  /*0020*/  S2UR UR4, SR_CTAID.X ;  /* 0x00000000000479c3 */ /* 0x000e220000002500 */
[----:B------:R-:W1:Y:S07]  /*0030*/  LDCU UR6, c[0x0][0x380] ;  /* 0x00007000ff0677ac */ /* 0x000e6e0008000800 */
[----:B------:R-:W0:Y:S01]  /*0040*/  LDC R0, c[0x0][0x360] ;  /* 0x0000d800ff007b82 */ /* 0x000e220000000800 */
[----:B------:R-:W2:Y:S01]  /*0050*/  LDCU UR5, c[0x0][0x370] ;  /* 0x00006e00ff0577ac */ /* 0x000ea20008000800 */
[----:B0-----:R-:W-:-:S02]  /*0060*/  IMAD R7, R0, UR4, R7 ;  /* 0x0000000400077c24 */ /* 0x001fc4000f8e0207 */
[----:B--2---:R-:W-:-:S03]  /*0070*/  IMAD R0, R0, UR5, RZ ;  /* 0x0000000500007c24 */ /* 0x004fc6000f8e02ff */
[----:B-1----:R-:W-:-:S13]  /*0080*/  ISETP.GE.AND P0, PT, R7, UR6, PT ;  /* 0x0000000607007c0c */ /* 0x002fda000bf06270 */
[----:B------:R-:W-:Y:S05]  /*0090*/  @P0 EXIT ;  /* 0x000000000000094d */ /* 0x000fea0003800000 */
[----:B------:R-:W0:Y:S01]  /*00a0*/  I2F.U32.RP R8, R0 ;  /* 0x0000000000087306 */ /* 0x000e220000209000 */
[C---:B------:R-:W-:Y:S01]  /*00b0*/  IADD3 R4, PT, PT, R0.reuse, R7, RZ ;  /* 0x0000000700047210 */ /* 0x040fe20007ffe0ff */
[----:B------:R-:W-:Y:S01]  /*00c0*/  IMAD.MOV R9, RZ, RZ, -R0 ;  /* 0x000000ffff097224 */ /* 0x000fe200078e0a00 */
[----:B------:R-:W-:Y:S01]  /*00d0*/  ISETP.NE.U32.AND P2, PT, R0, RZ, PT ;  /* 0x000000ff0000720c */ /* 0x000fe20003f45070 */
[----:B------:R-:W1:Y:S01]  /*00e0*/  LDCU.64 UR4, c[0x0][0x358] ;  /* 0x00006b00ff0477ac */ /* 0x000e620008000a00 */
[C---:B------:R-:W-:Y:S01]  /*00f0*/  ISETP.GE.AND P0, PT, R4.reuse, UR6, PT ;  /* 0x0000000604007c0c */ /* 0x040fe2000bf06270 */
[----:B------:R-:W-:Y:S01]  /*0100*/  BSSY.RECONVERGENT B0, `(.L_x_0) ;  /* 0x0000029000007945 */ /* 0x000fe20003800200 */
[----:B------:R-:W-:Y:S02]  /*0110*/  VIMNMX R5, PT, PT, R4, UR6, !PT ;  /* 0x0000000604057c48 */ /* 0x000fe4000ffe0100 */
[----:B------:R-:W-:-:S04]  /*0120*/  SEL R6, RZ, 0x1, P0 ;  /* 0x00000001ff067807 */ /* 0x000fc80000000000 */
[----:B------:R-:W-:Y:S01]  /*0130*/  IADD3 R5, PT, PT, R5, -R4, -R6 ;  /* 0x8000000405057210 */ /* 0x000fe20007ffe806 */
[----:B0-----:R-:W0:Y:S02]  /*0140*/  MUFU.RCP R8, R8 ;  /* 0x0000000800087308 */ /* 0x001e240000001000 */
[----:B0-----:R-:W-:-:S06]  /*0150*/  IADD3 R2, PT, PT, R8, 0xffffffe, RZ ;  /* 0x0ffffffe08027810 */ /* 0x001fcc0007ffe0ff */
[----:B------:R0:W2:Y:S02]  /*0160*/  F2I.FTZ.U32.TRUNC.NTZ R3, R2 ;  /* 0x0000000200037305 */ /* 0x0000a4000021f000 */
[----:B0-----:R-:W-:Y:S02]  /*0170*/  IMAD.MOV.U32 R2, RZ, RZ, RZ ;  /* 0x000000ffff027224 */ /* 0x001fe400078e00ff */
[----:B--2---:R-:W-:-:S04]  /*0180*/  IMAD R9, R9, R3, RZ ;  /* 0x0000000309097224 */ /* 0x004fc800078e02ff */
[----:B------:R-:W-:-:S06]  /*0190*/  IMAD.HI.U32 R8, R3, R9, R2 ;  /* 0x0000000903087227 */ /* 0x000fcc00078e0002 */
[----:B------:R-:W-:-:S05]  /*01a0*/  IMAD.HI.U32 R9, R8, R5, RZ ;  /* 0x0000000508097227 */ /* 0x000fca00078e00ff */
[----:B------:R-:W-:-:S05]  /*01b0*/  IADD3 R2, PT, PT, -R9, RZ, RZ ;  /* 0x000000ff09027210 */ /* 0x000fca0007ffe1ff */
[----:B------:R-:W-:Y:S02]  /*01c0*/  IMAD R5, R0, R2, R5 ;  /* 0x0000000200057224 */ /* 0x000fe400078e0205 */
[----:B------:R-:W0:Y:S03]  /*01d0*/  LDC.64 R2, c[0x0][0x390] ;  /* 0x0000e400ff027b82 */ /* 0x000e260000000a00 */
[----:B------:R-:W-:-:S13]  /*01e0*/  ISETP.GE.U32.AND P0, PT, R5, R0, PT ;  /* 0x000000000500720c */ /* 0x000fda0003f06070 */
[----:B------:R-:W-:Y:S01]  /*01f0*/  @P0 IMAD.IADD R5, R5, 0x1, -R0 ;  /* 0x0000000105050824 */ /* 0x000fe200078e0a00 */
[----:B------:R-:W-:-:S04]  /*0200*/  @P0 IADD3 R9, PT, PT, R9, 0x1, RZ ;  /* 0x0000000109090810 */ /* 0x000fc80007ffe0ff */
[-C--:B------:R-:W-:Y:S02]  /*0210*/  ISETP.GE.U32.AND P1, PT, R5, R0.reuse, PT ;  /* 0x000000000500720c */ /* 0x080fe40003f26070 */
[----:B------:R-:W2:Y:S11]  /*0220*/  LDC.64 R4, c[0x0][0x388] ;  /* 0x0000e200ff047b82 */ /* 0x000eb60000000a00 */
[----:B------:R-:W-:Y:S01]  /*0230*/  @P1 VIADD R9, R9, 0x1 ;  /* 0x0000000109091836 */ /* 0x000fe20000000000 */
[----:B------:R-:W-:-:S04]  /*0240*/  @!P2 LOP3.LUT R9, RZ, R0, RZ, 0x33, !PT ;  /* 0x00000000ff09a212 */ /* 0x000fc800078e33ff */
[----:B------:R-:W-:-:S04]  /*0250*/  IADD3 R6, PT, PT, R6, R9, RZ ;  /* 0x0000000906067210 */ /* 0x000fc80007ffe0ff */
[C---:B------:R-:W-:Y:S02]  /*0260*/  LOP3.LUT R8, R6.reuse, 0x3, RZ, 0xc0, !PT ;  /* 0x0000000306087812 */ /* 0x040fe400078ec0ff */
[----:B------:R-:W-:Y:S02]  /*0270*/  ISETP.GE.U32.AND P1, PT, R6, 0x3, PT ;  /* 0x000000030600780c */ /* 0x000fe40003f26070 */
[----:B------:R-:W-:-:S13]  /*0280*/  ISETP.NE.AND P0, PT, R8, 0x3, PT ;  /* 0x000000030800780c */ /* 0x000fda0003f05270 */
[----:B01----:R-:W-:Y:S05]  /*0290*/  @!P0 BRA `(.L_x_1) ;  /* 0x00000000003c8947 */ /* 0x003fea0003800000 */
[----:B------:R-:W0:Y:S01]  /*02a0*/  LDC.64 R12, c[0x0][0x390] ;  /* 0x0000e400ff0c7b82 */ /* 0x000e220000000a00 */
[----:B------:R-:W-:Y:S02]  /*02b0*/  VIADD R6, R6, 0x1 ;  /* 0x0000000106067836 */ /* 0x000fe40000000000 */
[----:B------:R-:W-:Y:S02]  /*02c0*/  HFMA2 R17, -RZ, RZ, 1.875, 0 ;  /* 0x3f800000ff117431 */ /* 0x000fe400000001ff */
[----:B------:R-:W-:Y:S01]  /*02d0*/  IMAD.MOV.U32 R19, RZ, RZ, 0x40000000 ;  /* 0x40000000ff137424 */ /* 0x000fe200078e00ff */
[----:B------:R-:W-:Y:S02]  /*02e0*/  LOP3.LUT R6, R6, 0x3, RZ, 0xc0, !PT ;  /* 0x0000000306067812 */ /* 0x000fe400078ec0ff */
[----:B------:R-:W1:Y:S02]  /*02f0*/  LDC.64 R14, c[0x0][0x388] ;  /* 0x0000e200ff0e7b82 */ /* 0x000e640000000a00 */
[----:B------:R-:W-:-:S07]  /*0300*/  IADD3 R6, PT, PT, -R6, RZ, RZ ;  /* 0x000000ff06067210 */ /* 0x000fce0007ffe1ff */
.L_x_2:
[----:B-1----:R-:W-:-:S04]  /*0310*/  IMAD.WIDE R10, R7, 0x4, R14 ;  /* 0x00000004070a7825 */ /* 0x002fc800078e020e */
[----:B0-----:R-:W-:Y:S01]  /*0320*/  IMAD.WIDE R8, R7, 0x4, R12 ;  /* 0x0000000407087825 */ /* 0x001fe200078e020c */
[----:B------:R3:W-:Y:S01]  /*0330*/  STG.E desc[UR4][R10.64], R17 ;  /* 0x000000110a007986 */ /* 0x0007e2000c101904 */
[----:B------:R-:W-:Y:S02]  /*0340*/  IADD3 R7, PT, PT, R0, R7, RZ ;  /* 0x0000000700077210 */ /* 0x000fe40007ffe0ff */
[----:B------:R-:W-:Y:S01]  /*0350*/  VIADD R6, R6, 0x1 ;  /* 0x0000000106067836 */ /* 0x000fe20000000000 */
[----:B------:R3:W-:Y:S04]  /*0360*/  STG.E desc[UR4][R8.64], R19 ;  /* 0x0000001308007986 */ /* 0x0007e8000c101904 */
[----:B------:R-:W-:-:S13]  /*0370*/  ISETP.NE.AND P0, PT, R6, RZ, PT ;  /* 0x000000ff0600720c */ /* 0x000fda0003f05270 */
[----:B---3--:R-:W-:Y:S05]  /*0380*/  @P0 BRA `(.L_x_2) ;  /* 0xfffffffc00e00947 */ /* 0x008fea000383ffff */
.L_x_1:
[----:B------:R-:W-:Y:S05]  /*0390*/  BSYNC.RECONVERGENT B0 ;  /* 0x0000000000007941 */ /* 0x000fea0003800200 */
.L_x_0:
[----:B------:R-:W-:Y:S05]  /*03a0*/  @!P1 EXIT ;  /* 0x000000000000994d */ /* 0x000fea0003800000 */
.L_x_3:
[----:B0-2---:R-:W-:Y:S01]  /*03b0*/  IMAD.WIDE R20, R7, 0x4, R4 ;  /* 0x0000000407147825 */ /* 0x005fe200078e0204 */
[----:B------:R-:W-:-:S03]  /*03c0*/  MOV R27, 0x40000000 ;  /* 0x40000000001b7802 */ /* 0x000fc60000000f00 */
[----:B------:R-:W-:Y:S01]  /*03d0*/  IMAD.WIDE R22, R7, 0x4, R2 ;  /* 0x0000000407167825 */ /* 0x000fe200078e0202 */
[----:B------:R-:W-:-:S03]  /*03e0*/  LEA R7, R0, R7, 0x2 ;  /* 0x0000000700077211 */ /* 0x000fc600078e10ff */
[----:B------:R-:W-:Y:S01]  /*03f0*/  IMAD.WIDE R8, R0, 0x4, R20 ;  /* 0x0000000400087825 */ /* 0x000fe200078e0214 */
[----:B------:R-:W-:-:S03]  /*0400*/  ISETP.GE.AND P0, PT, R7, UR6, PT ;  /* 0x0000000607007c0c */ /* 0x000fc6000bf06270 */
[----:B------:R-:W-:-:S04]  /*0410*/  IMAD.WIDE R10, R0, 0x4, R22 ;  /* 0x00000004000a7825 */ /* 0x000fc800078e0216 */
[----:B------:R-:W-:Y:S02]  /*0420*/  IMAD.MOV.U32 R25, RZ, RZ, 0x3f800000 ;  /* 0x3f800000ff197424 */ /* 0x000fe400078e00ff */
[----:B------:R-:W-:-:S03]  /*0430*/  IMAD.WIDE R12, R0, 0x4, R8 ;  /* 0x00000004000c7825 */ /* 0x000fc600078e0208 */
[----:B------:R0:W-:Y:S01]  /*0440*/  STG.E desc[UR4][R20.64], R25 ;  /* 0x0000001914007986 */ /* 0x0001e2000c101904 */
[----:B------:R-:W-:-:S03]  /*0450*/  IMAD.WIDE R14, R0, 0x4, R10 ;  /* 0x00000004000e7825 */ /* 0x000fc600078e020a */
[----:B------:R0:W-:Y:S01]  /*0460*/  STG.E desc[UR4][R22.64], R27 ;  /* 0x0000001b16007986 */ /* 0x0001e2000c101904 */
[----:B------:R-:W-:-:S03]  /*0470*/  IMAD.WIDE R16, R0, 0x4, R12 ;  /* 0x0000000400107825 */ /* 0x000fc600078e020c */
[----:B------:R0:W-:Y:S01]  /*0480*/  STG.E desc[UR4][R8.64], R25 ;  /* 0x0000001908007986 */ /* 0x0001e2000c101904 */
[----:B------:R-:W-:-:S03]  /*0490*/  IMAD.WIDE R18, R0, 0x4, R14 ;  /* 0x0000000400127825 */ /* 0x000fc600078e020e */
[----:B------:R0:W-:Y:S04]  /*04a0*/  STG.E desc[UR4][R10.64], R27 ;  /* 0x0000001b0a007986 */ /* 0x0001e8000c101904 */
[----:B------:R0:W-:Y:S04]  /*04b0*/  STG.E desc[UR4][R12.64], R25 ;  /* 0x000000190c007986 */ /* 0x0001e8000c101904 */
[----:B------:R0:W-:Y:S04]  /*04c0*/  STG.E desc[UR4][R14.64], R27 ;  /* 0x0000001b0e007986 */ /* 0x0001e8000c101904 */
[----:B------:R0:W-:Y:S04]  /*04d0*/  STG.E desc[UR4][R16.64], R25 ;  /* 0x0000001910007986 */ /* 0x0001e8000c101904 */
[----:B------:R0:W-:Y:S01]  /*04e0*/  STG.E desc[UR4][R18.64], R27 ;  /* 0x0000001b12007986 */ /* 0x0001e2000c101904 */
[----:B------:R-:W-:Y:S05]  /*04f0*/  @!P0 BRA `(.L_x_3) ;  /* 0xfffffffc00ac8947 */ /* 0x000fea000383ffff */
[----:B------:R-:W-:Y:S05]  /*0500*/  EXIT ;  /* 0x000000000000794d */ /* 0x000fea0003800000 */
.L_x_4:
[----:B------:R-:W-:-:S00]  /*0510*/  BRA `(.L_x_4) ;  /* 0xfffffffc00fc7947 */ /* 0x000fc0000383ffff */
[----:B------:R-:W-:-:S00]  /*0520*/  NOP ;  /* 0x0000000000007918 */ /* 0x000fc00000000000 */
        /* <DEDUP_REMOVED lines=13> */
.L_x_10:


//--------------------- .text._Z3addiPfS_         --------------------------
	.section	.text._Z3addiPfS_,"ax",@progbits
	.align	128
        .global         _Z3addiPfS_
        .type           _Z3addiPfS_,@function
        .size           _Z3addiPfS_,(.L_x_11 - _Z3addiPfS_)
        .other          _Z3addiPfS_,@"STO_CUDA_ENTRY STV_DEFAULT"
_Z3addiPfS_:
.text._Z3addiPfS_:
        /* <DEDUP_REMOVED lines=11> */
[C---:B------:R-:W-:Y:S01]  /*00b0*/  IMAD.IADD R2, R0.reuse, 0x1, R3 ;  /* 0x0000000100027824 */ /* 0x040fe200078e0203 */
[----:B------:R-:W-:Y:S01]  /*00c0*/  IADD3 R9, PT, PT, RZ, -R0, RZ ;  /* 0x80000000ff097210 */ /* 0x000fe20007ffe0ff */
[----:B------:R-:W1:Y:S01]  /*00d0*/  LDCU.64 UR4, c[0x0][0x358] ;  /* 0x00006b00ff0477ac */ /* 0x000e620008000a00 */
[----:B------:R-:W-:Y:S01]  /*00e0*/  ISETP.NE.U32.AND P2, PT, R0, RZ, PT ;  /* 0x000000ff0000720c */ /* 0x000fe20003f45070 */
[----:B------:R-:W-:Y:S01]  /*00f0*/  BSSY.RECONVERGENT B0, `(.L_x_5) ;  /* 0x0000028000007945 */ /* 0x000fe20003800200 */
[C---:B------:R-:W-:Y:S02]  /*0100*/  ISETP.GE.AND P0, PT, R2.reuse, UR6, PT ;  /* 0x0000000602007c0c */ /* 0x040fe4000bf06270 */
[----:B------:R-:W-:Y:S02]  /*0110*/  VIMNMX R7, PT, PT, R2, UR6, !PT ;  /* 0x0000000602077c48 */ /* 0x000fe4000ffe0100 */
[----:B------:R-:W-:-:S04]  /*0120*/  SEL R6, RZ, 0x1, P0 ;  /* 0x00000001ff067807 */ /* 0x000fc80000000000 */
[----:B------:R-:W-:Y:S01]  /*0130*/  IADD3 R7, PT, PT, R7, -R2, -R6 ;  /* 0x8000000207077210 */ /* 0x000fe20007ffe806 */
[----:B0-----:R-:W0:Y:S02]  /*0140*/  MUFU.RCP R8, R8 ;  /* 0x0000000800087308 */ /* 0x001e240000001000 */
[----:B0-----:R-:W-:-:S06]  /*0150*/  IADD3 R4, PT, PT, R8, 0xffffffe, RZ ;  /* 0x0ffffffe08047810 */ /* 0x001fcc0007ffe0ff */
[----:B------:R0:W2:Y:S02]  /*0160*/  F2I.FTZ.U32.TRUNC.NTZ R5, R4 ;  /* 0x0000000400057305 */ /* 0x0000a4000021f000 */
[----:B0-----:R-:W-:Y:S02]  /*0170*/  HFMA2 R4, -RZ, RZ, 0, 0 ;  /* 0x00000000ff047431 */ /* 0x001fe400000001ff */
[----:B--2---:R-:W-:-:S04]  /*0180*/  IMAD R9, R9, R5, RZ ;  /* 0x0000000509097224 */ /* 0x004fc800078e02ff */
[----:B------:R-:W-:-:S06]  /*0190*/  IMAD.HI.U32 R8, R5, R9, R4 ;  /* 0x0000000905087227 */ /* 0x000fcc00078e0004 */
[----:B------:R-:W-:-:S05]  /*01a0*/  IMAD.HI.U32 R5, R8, R7, RZ ;  /* 0x0000000708057227 */ /* 0x000fca00078e00ff */
[----:B------:R-:W-:-:S05]  /*01b0*/  IADD3 R2, PT, PT, -R5, RZ, RZ ;  /* 0x000000ff05027210 */ /* 0x000fca0007ffe1ff */
[----:B------:R-:W-:-:S05]  /*01c0*/  IMAD R7, R0, R2, R7 ;  /* 0x0000000200077224 */ /* 0x000fca00078e0207 */
[----:B------:R-:W-:-:S13]  /*01d0*/  ISETP.GE.U32.AND P0, PT, R7, R0, PT ;  /* 0x000000000700720c */ /* 0x000fda0003f06070 */
[----:B------:R-:W-:Y:S01]  /*01e0*/  @P0 IMAD.IADD R7, R7, 0x1, -R0 ;  /* 0x0000000107070824 */ /* 0x000fe200078e0a00 */
[----:B------:R-:W-:-:S04]  /*01f0*/  @P0 IADD3 R5, PT, PT, R5, 0x1, RZ ;  /* 0x0000000105050810 */ /* 0x000fc80007ffe0ff */
[----:B------:R-:W-:-:S13]  /*0200*/  ISETP.GE.U32.AND P1, PT, R7, R0, PT ;  /* 0x000000000700720c */ /* 0x000fda0003f26070 */
[----:B------:R-:W-:Y:S02]  /*0210*/  @P1 IADD3 R5, PT, PT, R5, 0x1, RZ ;  /* 0x0000000105051810 */ /* 0x000fe40007ffe0ff */
[----:B------:R-:W-:-:S05]  /*0220*/  @!P2 LOP3.LUT R5, RZ, R0, RZ, 0x33, !PT ;  /* 0x00000000ff05a212 */ /* 0x000fca00078e33ff */
[----:B------:R-:W-:-:S05]  /*0230*/  IMAD.IADD R2, R6, 0x1, R5 ;  /* 0x0000000106027824 */ /* 0x000fca00078e0205 */
[C---:B------:R-:W-:Y:S02]  /*0240*/  LOP3.LUT R4, R2.reuse, 0x3, RZ, 0xc0, !PT ;  /* 0x0000000302047812 */ /* 0x040fe400078ec0ff */
[----:B------:R-:W-:Y:S02]  /*0250*/  ISETP.GE.U32.AND P1, PT, R2, 0x3, PT ;  /* 0x000000030200780c */ /* 0x000fe40003f26070 */
[----:B------:R-:W-:-:S13]  /*0260*/  ISETP.NE.AND P0, PT, R4, 0x3, PT ;  /* 0x000000030400780c */ /* 0x000fda0003f05270 */
[----:B-1----:R-:W-:Y:S05]  /*0270*/  @!P0 BRA `(.L_x_6) ;  /* 0x00000000003c8947 */ /* 0x002fea0003800000 */
[----:B------:R-:W0:Y:S01]  /*0280*/  LDC.64 R8, c[0x0][0x390] ;  /* 0x0000e400ff087b82 */ /* 0x000e220000000a00 */
[----:B------:R-:W-:-:S04]  /*0290*/  IADD3 R2, PT, PT, R2, 0x1, RZ ;  /* 0x0000000102027810 */ /* 0x000fc80007ffe0ff */
[----:B------:R-:W-:-:S03]  /*02a0*/  LOP3.LUT R2, R2, 0x3, RZ, 0xc0, !PT ;  /* 0x0000000302027812 */ /* 0x000fc600078ec0ff */
[----:B------:R-:W1:Y:S01]  /*02b0*/  LDC.64 R10, c[0x0][0x388] ;  /* 0x0000e200ff0a7b82 */ /* 0x000e620000000a00 */
[----:B------:R-:W-:-:S07]  /*02c0*/  IADD3 R2, PT, PT, -R2, RZ, RZ ;  /* 0x000000ff02027210 */ /* 0x000fce0007ffe1ff */
.L_x_7:
[----:B-1----:R-:W-:-:S04]  /*02d0*/  IMAD.WIDE R6, R3, 0x4, R10 ;  /* 0x0000000403067825 */ /* 0x002fc800078e020a */
[----:B0-2---:R-:W-:Y:S02]  /*02e0*/  IMAD.WIDE R4, R3, 0x4, R8 ;  /* 0x0000000403047825 */ /* 0x005fe400078e0208 */
[----:B------:R-:W2:Y:S04]  /*02f0*/  LDG.E R6, desc[UR4][R6.64] ;  /* 0x0000000406067981 */ /* 0x000ea8000c1e1900 */
[----:B------:R-:W2:Y:S01]  /*0300*/  LDG.E R13, desc[UR4][R4.64] ;  /* 0x00000004040d7981 */ /* 0x000ea2000c1e1900 */
[----:B------:R-:W-:Y:S01]  /*0310*/  VIADD R2, R2, 0x1 ;  /* 0x0000000102027836 */ /* 0x000fe20000000000 */
[----:B------:R-:W-:-:S04]  /*0320*/  IADD3 R3, PT, PT, R0, R3, RZ ;  /* 0x0000000300037210 */ /* 0x000fc80007ffe0ff */
[----:B------:R-:W-:Y:S01]  /*0330*/  ISETP.NE.AND P0, PT, R2, RZ, PT ;  /* 0x000000ff0200720c */ /* 0x000fe20003f05270 */
[----:B--2---:R-:W-:-:S05]  /*0340*/  FADD R13, R6, R13 ;  /* 0x0000000d060d7221 */ /* 0x004fca0000000000 */
[----:B------:R2:W-:Y:S07]  /*0350*/  STG.E desc[UR4][R4.64], R13 ;  /* 0x0000000d04007986 */ /* 0x0005ee000c101904 */
[----:B------:R-:W-:Y:S05]  /*0360*/  @P0 BRA `(.L_x_7) ;  /* 0xfffffffc00d80947 */ /* 0x000fea000383ffff */
.L_x_6:
[----:B------:R-:W-:Y:S05]  /*0370*/  BSYNC.RECONVERGENT B0 ;  /* 0x0000000000007941 */ /* 0x000fea0003800200 */
.L_x_5:
[----:B------:R-:W-:Y:S05]  /*0380*/  @!P1 EXIT ;  /* 0x000000000000994d */ /* 0x000fea0003800000 */
.L_x_8:
[----:B-12---:R-:W0:Y:S08]  /*0390*/  LDC.64 R4, c[0x0][0x388] ;  /* 0x0000e200ff047b82 */ /* 0x006e300000000a00 */
[----:B------:R-:W1:Y:S01]  /*03a0*/  LDC.64 R6, c[0x0][0x390] ;  /* 0x0000e400ff067b82 */ /* 0x000e620000000a00 */
[----:B0-----:R-:W-:-:S05]  /*03b0*/  IMAD.WIDE R12, R3, 0x4, R4 ;  /* 0x00000004030c7825 */ /* 0x001fca00078e0204 */
[----:B------:R-:W2:Y:S01]  /*03c0*/  LDG.E R2, desc[UR4][R12.64] ;  /* 0x000000040c027981 */ /* 0x000ea2000c1e1900 */
[----:B-1----:R-:W-:-:S05]  /*03d0*/  IMAD.WIDE R14, R3, 0x4, R6 ;  /* 0x00000004030e7825 */ /* 0x002fca00078e0206 */
[----:B------:R-:W2:Y:S01]  /*03e0*/  LDG.E R5, desc[UR4][R14.64] ;  /* 0x000000040e057981 */ /* 0x000ea2000c1e1900 */
[----:B------:R-:W-:-:S04]  /*03f0*/  IMAD.WIDE R6, R0, 0x4, R14 ;  /* 0x0000000400067825 */ /* 0x000fc800078e020e */
[----:B--2---:R-:W-:Y:S01]  /*0400*/  FADD R17, R2, R5 ;  /* 0x0000000502117221 */ /* 0x004fe20000000000 */
[----:B------:R-:W-:-:S04]  /*0410*/  IMAD.WIDE R4, R0, 0x4, R12 ;  /* 0x0000000400047825 */ /* 0x000fc800078e020c */
[----:B------:R0:W-:Y:S04]  /*0420*/  STG.E desc[UR4][R14.64], R17 ;  /* 0x000000110e007986 */ /* 0x0001e8000c101904 */
[----:B------:R-:W2:Y:S04]  /*0430*/  LDG.E R2, desc[UR4][R4.64] ;  /* 0x0000000404027981 */ /* 0x000ea8000c1e1900 */
[----:B------:R-:W2:Y:S01]  /*0440*/  LDG.E R9, desc[UR4][R6.64] ;  /* 0x0000000406097981 */ /* 0x000ea2000c1e1900 */
[----:B------:R-:W-:-:S04]  /*0450*/  IMAD.WIDE R10, R0, 0x4, R6 ;  /* 0x00000004000a7825 */ /* 0x000fc800078e0206 */
[----:B--2---:R-:W-:Y:S01]  /*0460*/  FADD R19, R2, R9 ;  /* 0x0000000902137221 */ /* 0x004fe20000000000 */
[----:B------:R-:W-:-:S04]  /*0470*/  IMAD.WIDE R8, R0, 0x4, R4 ;  /* 0x0000000400087825 */ /* 0x000fc800078e0204 */
[----:B------:R1:W-:Y:S04]  /*0480*/  STG.E desc[UR4][R6.64], R19 ;  /* 0x0000001306007986 */ /* 0x0003e8000c101904 */
[----:B------:R-:W2:Y:S04]  /*0490*/  LDG.E R2, desc[UR4][R8.64] ;  /* 0x0000000408027981 */ /* 0x000ea8000c1e1900 */
[----:B------:R-:W2:Y:S01]  /*04a0*/  LDG.E R13, desc[UR4][R10.64] ;  /* 0x000000040a0d7981 */ /* 0x000ea2000c1e1900 */
[----:B0-----:R-:W-:-:S04]  /*04b0*/  IMAD.WIDE R14, R0, 0x4, R10 ;  /* 0x00000004000e7825 */ /* 0x001fc800078e020a */
[----:B--2---:R-:W-:Y:S01]  /*04c0*/  FADD R21, R2, R13 ;  /* 0x0000000d02157221 */ /* 0x004fe20000000000 */
[----:B------:R-:W-:-:S04]  /*04d0*/  IMAD.WIDE R12, R0, 0x4, R8 ;  /* 0x00000004000c7825 */ /* 0x000fc800078e0208 */
[----:B------:R1:W-:Y:S04]  /*04e0*/  STG.E desc[UR4][R10.64], R21 ;  /* 0x000000150a007986 */ /* 0x0003e8000c101904 */
[----:B------:R-:W2:Y:S04]  /*04f0*/  LDG.E R12, desc[UR4][R12.64] ;  /* 0x000000040c0c7981 */ /* 0x000ea8000c1e1900 */
[----:B------:R-:W2:Y:S01]  /*0500*/  LDG.E R5, desc[UR4][R14.64] ;  /* 0x000000040e057981 */ /* 0x000ea2000c1e1900 */
[----:B------:R-:W-:-:S04]  /*0510*/  LEA R3, R0, R3, 0x2 ;  /* 0x0000000300037211 */ /* 0x000fc800078e10ff */
[----:B------:R-:W-:Y:S01]  /*0520*/  ISETP.GE.AND P0, PT, R3, UR6, PT ;  /* 0x0000000603007c0c */ /* 0x000fe2000bf06270 */
[----:B--2---:R-:W-:-:S05]  /*0530*/  FADD R5, R12, R5 ;  /* 0x000000050c057221 */ /* 0x004fca0000000000 */
[----:B------:R1:W-:Y:S07]  /*0540*/  STG.E desc[UR4][R14.64], R5 ;  /* 0x000000050e007986 */ /* 0x0003ee000c101904 */
[----:B------:R-:W-:Y:S05]  /*0550*/  @!P0 BRA `(.L_x_8) ;  /* 0xfffffffc008c8947 */ /* 0x000fea000383ffff */
[----:B------:R-:W-:Y:S05]  /*0560*/  EXIT ;  /* 0x000000000000794d */ /* 0x000fea0003800000 */
.L_x_9:
        /* <DEDUP_REMOVED lines=9> */
.L_x_11:


//--------------------- .nv.shared.reserved.0     --------------------------
	.section	.nv.shared.reserved.0,"aw",@nobits
	.weak		__nv_reservedSMEM_offset_0_alias
	.size		__nv_reservedSMEM_offset_0_alias, 0, 64
	.other		__nv_reservedSMEM_offset_0_alias,@"STO_CUDA_RESERVED_SHARED STV_DEFAULT"
__nv_reservedSMEM_offset_0_alias:
	.zero		0
	.zero		64


//--------------------- .nv.constant0._Z4initiPfS_ --------------------------
	.section	.nv.constant0._Z4initiPfS_,"a",@progbits
	.sectionflags	@""
	.align	4
.nv.constant0._Z4initiPfS_:
	.zero		920


//--------------------- .nv.constant0._Z3addiPfS_ --------------------------
	.section	.nv.constant0._Z3addiPfS_,"a",@progbits
	.sectionflags	@""
	.align	4
.nv.constant0._Z3addiPfS_:
	.zero		920


//--------------------- SYMBOLS --------------------------

	.type		.nv.reservedSmem.offset0,@object
	.size		.nv.reservedSmem.offset0,0x4
